//
// Generated by NVIDIA NVVM Compiler
//
// Compiler Build ID: CL-36424714
// Cuda compilation tools, release 13.0, V13.0.88
// Based on NVVM 20.0.0
//

.version 9.0
.target sm_100
.address_size 64

	// .globl	_Z11vector_add2PfS_S_i

.visible .entry _Z11vector_add2PfS_S_i(
	.param .u64 .ptr .align 1 _Z11vector_add2PfS_S_i_param_0,
	.param .u64 .ptr .align 1 _Z11vector_add2PfS_S_i_param_1,
	.param .u64 .ptr .align 1 _Z11vector_add2PfS_S_i_param_2,
	.param .u32 _Z11vector_add2PfS_S_i_param_3
)
{
	.reg .pred 	%p<10>;
	.reg .b32 	%r<23>;
	.reg .b32 	%f<88>;
	.reg .b64 	%rd<40>;

	ld.param.u64 	%rd22, [_Z11vector_add2PfS_S_i_param_0];
	ld.param.u64 	%rd23, [_Z11vector_add2PfS_S_i_param_1];
	ld.param.u64 	%rd24, [_Z11vector_add2PfS_S_i_param_2];
	ld.param.u32 	%r16, [_Z11vector_add2PfS_S_i_param_3];
	cvta.to.global.u64 	%rd1, %rd22;
	cvta.to.global.u64 	%rd2, %rd24;
	cvta.to.global.u64 	%rd3, %rd23;
	setp.lt.s32 	%p1, %r16, 1;
	@%p1 bra 	$L__BB0_13;
	and.b32  	%r1, %r16, 15;
	setp.lt.u32 	%p2, %r16, 16;
	mov.b32 	%r20, 0;
	@%p2 bra 	$L__BB0_4;
	and.b32  	%r20, %r16, 2147483632;
	neg.s32 	%r18, %r20;
	add.s64 	%rd36, %rd3, 32;
	add.s64 	%rd35, %rd2, 32;
	add.s64 	%rd34, %rd1, 32;
$L__BB0_3:
	.pragma "nounroll";
	ld.global.f32 	%f1, [%rd36+-32];
	ld.global.f32 	%f2, [%rd35+-32];
	add.f32 	%f3, %f1, %f2;
	st.global.f32 	[%rd34+-32], %f3;
	ld.global.f32 	%f4, [%rd36+-28];
	ld.global.f32 	%f5, [%rd35+-28];
	add.f32 	%f6, %f4, %f5;
	st.global.f32 	[%rd34+-28], %f6;
	ld.global.f32 	%f7, [%rd36+-24];
	ld.global.f32 	%f8, [%rd35+-24];
	add.f32 	%f9, %f7, %f8;
	st.global.f32 	[%rd34+-24], %f9;
	ld.global.f32 	%f10, [%rd36+-20];
	ld.global.f32 	%f11, [%rd35+-20];
	add.f32 	%f12, %f10, %f11;
	st.global.f32 	[%rd34+-20], %f12;
	ld.global.f32 	%f13, [%rd36+-16];
	ld.global.f32 	%f14, [%rd35+-16];
	add.f32 	%f15, %f13, %f14;
	st.global.f32 	[%rd34+-16], %f15;
	ld.global.f32 	%f16, [%rd36+-12];
	ld.global.f32 	%f17, [%rd35+-12];
	add.f32 	%f18, %f16, %f17;
	st.global.f32 	[%rd34+-12], %f18;
	ld.global.f32 	%f19, [%rd36+-8];
	ld.global.f32 	%f20, [%rd35+-8];
	add.f32 	%f21, %f19, %f20;
	st.global.f32 	[%rd34+-8], %f21;
	ld.global.f32 	%f22, [%rd36+-4];
	ld.global.f32 	%f23, [%rd35+-4];
	add.f32 	%f24, %f22, %f23;
	st.global.f32 	[%rd34+-4], %f24;
	ld.global.f32 	%f25, [%rd36];
	ld.global.f32 	%f26, [%rd35];
	add.f32 	%f27, %f25, %f26;
	st.global.f32 	[%rd34], %f27;
	ld.global.f32 	%f28, [%rd36+4];
	ld.global.f32 	%f29, [%rd35+4];
	add.f32 	%f30, %f28, %f29;
	st.global.f32 	[%rd34+4], %f30;
	ld.global.f32 	%f31, [%rd36+8];
	ld.global.f32 	%f32, [%rd35+8];
	add.f32 	%f33, %f31, %f32;
	st.global.f32 	[%rd34+8], %f33;
	ld.global.f32 	%f34, [%rd36+12];
	ld.global.f32 	%f35, [%rd35+12];
	add.f32 	%f36, %f34, %f35;
	st.global.f32 	[%rd34+12], %f36;
	ld.global.f32 	%f37, [%rd36+16];
	ld.global.f32 	%f38, [%rd35+16];
	add.f32 	%f39, %f37, %f38;
	st.global.f32 	[%rd34+16], %f39;
	ld.global.f32 	%f40, [%rd36+20];
	ld.global.f32 	%f41, [%rd35+20];
	add.f32 	%f42, %f40, %f41;
	st.global.f32 	[%rd34+20], %f42;
	ld.global.f32 	%f43, [%rd36+24];
	ld.global.f32 	%f44, [%rd35+24];
	add.f32 	%f45, %f43, %f44;
	st.global.f32 	[%rd34+24], %f45;
	ld.global.f32 	%f46, [%rd36+28];
	ld.global.f32 	%f47, [%rd35+28];
	add.f32 	%f48, %f46, %f47;
	st.global.f32 	[%rd34+28], %f48;
	add.s32 	%r18, %r18, 16;
	add.s64 	%rd36, %rd36, 64;
	add.s64 	%rd35, %rd35, 64;
	add.s64 	%rd34, %rd34, 64;
	setp.ne.s32 	%p3, %r18, 0;
	@%p3 bra 	$L__BB0_3;
$L__BB0_4:
	setp.eq.s32 	%p4, %r1, 0;
	@%p4 bra 	$L__BB0_13;
	and.b32  	%r7, %r16, 7;
	setp.lt.u32 	%p5, %r1, 8;
	@%p5 bra 	$L__BB0_7;
	mul.wide.u32 	%rd25, %r20, 4;
	add.s64 	%rd26, %rd3, %rd25;
	ld.global.f32 	%f49, [%rd26];
	add.s64 	%rd27, %rd2, %rd25;
	ld.global.f32 	%f50, [%rd27];
	add.f32 	%f51, %f49, %f50;
	add.s64 	%rd28, %rd1, %rd25;
	st.global.f32 	[%rd28], %f51;
	ld.global.f32 	%f52, [%rd26+4];
	ld.global.f32 	%f53, [%rd27+4];
	add.f32 	%f54, %f52, %f53;
	st.global.f32 	[%rd28+4], %f54;
	ld.global.f32 	%f55, [%rd26+8];
	ld.global.f32 	%f56, [%rd27+8];
	add.f32 	%f57, %f55, %f56;
	st.global.f32 	[%rd28+8], %f57;
	ld.global.f32 	%f58, [%rd26+12];
	ld.global.f32 	%f59, [%rd27+12];
	add.f32 	%f60, %f58, %f59;
	st.global.f32 	[%rd28+12], %f60;
	ld.global.f32 	%f61, [%rd26+16];
	ld.global.f32 	%f62, [%rd27+16];
	add.f32 	%f63, %f61, %f62;
	st.global.f32 	[%rd28+16], %f63;
	ld.global.f32 	%f64, [%rd26+20];
	ld.global.f32 	%f65, [%rd27+20];
	add.f32 	%f66, %f64, %f65;
	st.global.f32 	[%rd28+20], %f66;
	ld.global.f32 	%f67, [%rd26+24];
	ld.global.f32 	%f68, [%rd27+24];
	add.f32 	%f69, %f67, %f68;
	st.global.f32 	[%rd28+24], %f69;
	ld.global.f32 	%f70, [%rd26+28];
	ld.global.f32 	%f71, [%rd27+28];
	add.f32 	%f72, %f70, %f71;
	st.global.f32 	[%rd28+28], %f72;
	add.s32 	%r20, %r20, 8;
$L__BB0_7:
	setp.eq.s32 	%p6, %r7, 0;
	@%p6 bra 	$L__BB0_13;
	and.b32  	%r10, %r16, 3;
	setp.lt.u32 	%p7, %r7, 4;
	@%p7 bra 	$L__BB0_10;
	mul.wide.u32 	%rd29, %r20, 4;
	add.s64 	%rd30, %rd3, %rd29;
	ld.global.f32 	%f73, [%rd30];
	add.s64 	%rd31, %rd2, %rd29;
	ld.global.f32 	%f74, [%rd31];
	add.f32 	%f75, %f73, %f74;
	add.s64 	%rd32, %rd1, %rd29;
	st.global.f32 	[%rd32], %f75;
	ld.global.f32 	%f76, [%rd30+4];
	ld.global.f32 	%f77, [%rd31+4];
	add.f32 	%f78, %f76, %f77;
	st.global.f32 	[%rd32+4], %f78;
	ld.global.f32 	%f79, [%rd30+8];
	ld.global.f32 	%f80, [%rd31+8];
	add.f32 	%f81, %f79, %f80;
	st.global.f32 	[%rd32+8], %f81;
	ld.global.f32 	%f82, [%rd30+12];
	ld.global.f32 	%f83, [%rd31+12];
	add.f32 	%f84, %f82, %f83;
	st.global.f32 	[%rd32+12], %f84;
	add.s32 	%r20, %r20, 4;
$L__BB0_10:
	setp.eq.s32 	%p8, %r10, 0;
	@%p8 bra 	$L__BB0_13;
	mul.wide.u32 	%rd33, %r20, 4;
	add.s64 	%rd39, %rd1, %rd33;
	add.s64 	%rd38, %rd2, %rd33;
	add.s64 	%rd37, %rd3, %rd33;
	neg.s32 	%r22, %r10;
$L__BB0_12:
	.pragma "nounroll";
	ld.global.f32 	%f85, [%rd37];
	ld.global.f32 	%f86, [%rd38];
	add.f32 	%f87, %f85, %f86;
	st.global.f32 	[%rd39], %f87;
	add.s64 	%rd39, %rd39, 4;
	add.s64 	%rd38, %rd38, 4;
	add.s64 	%rd37, %rd37, 4;
	add.s32 	%r22, %r22, 1;
	setp.ne.s32 	%p9, %r22, 0;
	@%p9 bra 	$L__BB0_12;
$L__BB0_13:
	ret;

}


// ===== COMPILED SASS (sm_100) =====

	.target	sm_100

	.elftype	@"ET_EXEC"


//--------------------- .note.nv.tkinfo           --------------------------
	.section	.note.nv.tkinfo,"",@"SHT_NOTE"
	.sectionflags	@"SHF_NOTE_NV_TKINFO"
	.tkinfo
        /*0018*/ 	.word	0x00000002
        /*0030*/ 	.string	""
        /*0030*/ 	.string	"ptxas"
        /*0030*/ 	.string	"Cuda compilation tools, release 13.0, V13.0.88"
        /*0030*/ 	.string	"Build cuda_13.0.r13.0/compiler.36424714_0"
        /*0030*/ 	.string	"-arch sm_100 -m 64 "



//--------------------- .note.nv.cuinfo           --------------------------
	.section	.note.nv.cuinfo,"",@"SHT_NOTE"
	.sectionflags	@"SHF_NOTE_NV_CUINFO"
        /*0018*/ 	.short	0x0002
        /*001a*/ 	.short	0x0064
        /*001c*/ 	.short	0x0082
	.zero		2


//--------------------- .nv.info                  --------------------------
	.section	.nv.info,"",@"SHT_CUDA_INFO"
	.align	4


	//----- nvinfo : EIATTR_REGCOUNT
	.align		4
        /*0000*/ 	.byte	0x04, 0x2f
        /*0002*/ 	.short	(.L_1 - .L_0)
	.align		4
.L_0:
        /*0004*/ 	.word	index@(_Z11vector_add2PfS_S_i)
        /*0008*/ 	.word	0x00000014


	//----- nvinfo : EIATTR_FRAME_SIZE
	.align		4
.L_1:
        /*000c*/ 	.byte	0x04, 0x11
        /*000e*/ 	.short	(.L_3 - .L_2)
	.align		4
.L_2:
        /*0010*/ 	.word	index@(_Z11vector_add2PfS_S_i)
        /*0014*/ 	.word	0x00000000


	//----- nvinfo : EIATTR_MIN_STACK_SIZE
	.align		4
.L_3:
        /*0018*/ 	.byte	0x04, 0x12
        /*001a*/ 	.short	(.L_5 - .L_4)
	.align		4
.L_4:
        /*001c*/ 	.word	index@(_Z11vector_add2PfS_S_i)
        /*0020*/ 	.word	0x00000000
.L_5:


//--------------------- .nv.compat                --------------------------
	.section	.nv.compat,"",@"SHT_CUDA_COMPAT_INFO"
	.align	4
        /*0000*/ 	.byte	0x02, 0x09, 0x00, 0x00, 0x02, 0x02, 0x01, 0x00, 0x02, 0x05, 0x05, 0x00, 0x03, 0x07, 0x01, 0x01
        /*0010*/ 	.byte	0x02, 0x03, 0x00, 0x00, 0x02, 0x06, 0x01, 0x00, 0x04, 0x0b, 0x08, 0x00, 0x09, 0x00, 0x00, 0x00
        /*0020*/ 	.byte	0x00, 0x00, 0x00, 0x00


//--------------------- .nv.info._Z11vector_add2PfS_S_i --------------------------
	.section	.nv.info._Z11vector_add2PfS_S_i,"",@"SHT_CUDA_INFO"
	.sectionflags	@""
	.align	4


	//----- nvinfo : EIATTR_CUDA_API_VERSION
	.align		4
        /*0000*/ 	.byte	0x04, 0x37
        /*0002*/ 	.short	(.L_7 - .L_6)
.L_6:
        /*0004*/ 	.word	0x00000082


	//----- nvinfo : EIATTR_KPARAM_INFO
	.align		4
.L_7:
        /*0008*/ 	.byte	0x04, 0x17
        /*000a*/ 	.short	(.L_9 - .L_8)
.L_8:
        /*000c*/ 	.word	0x00000000
        /*0010*/ 	.short	0x0003
        /*0012*/ 	.short	0x0018
        /*0014*/ 	.byte	0x00, 0xf0, 0x11, 0x00


	//----- nvinfo : EIATTR_KPARAM_INFO
	.align		4
.L_9:
        /*0018*/ 	.byte	0x04, 0x17
        /*001a*/ 	.short	(.L_11 - .L_10)
.L_10:
        /*001c*/ 	.word	0x00000000
        /*0020*/ 	.short	0x0002
        /*0022*/ 	.short	0x0010
        /*0024*/ 	.byte	0x00, 0xf5, 0x21, 0x00


	//----- nvinfo : EIATTR_KPARAM_INFO
	.align		4
.L_11:
        /*0028*/ 	.byte	0x04, 0x17
        /*002a*/ 	.short	(.L_13 - .L_12)
.L_12:
        /*002c*/ 	.word	0x00000000
        /*0030*/ 	.short	0x0001
        /*0032*/ 	.short	0x0008
        /*0034*/ 	.byte	0x00, 0xf5, 0x21, 0x00


	//----- nvinfo : EIATTR_KPARAM_INFO
	.align		4
.L_13:
        /*0038*/ 	.byte	0x04, 0x17
        /*003a*/ 	.short	(.L_15 - .L_14)
.L_14:
        /*003c*/ 	.word	0x00000000
        /*0040*/ 	.short	0x0000
        /*0042*/ 	.short	0x0000
        /*0044*/ 	.byte	0x00, 0xf5, 0x21, 0x00


	//----- nvinfo : EIATTR_SPARSE_MMA_MASK
	.align		4
.L_15:
        /*0048*/ 	.byte	0x03, 0x50
        /*004a*/ 	.short	0x0000


	//----- nvinfo : EIATTR_MAXREG_COUNT
	.align		4
        /*004c*/ 	.byte	0x03, 0x1b
        /*004e*/ 	.short	0x00ff


	//----- nvinfo : EIATTR_MERCURY_ISA_VERSION
	.align		4
        /*0050*/ 	.byte	0x03, 0x5f
        /*0052*/ 	.short	0x0101


	//----- nvinfo : EIATTR_VRC_CTA_INIT_COUNT
	.align		4
        /*0054*/ 	.byte	0x02, 0x4a
	.zero		1
	.zero		1


	//----- nvinfo : EIATTR_EXIT_INSTR_OFFSETS
	.align		4
        /*0058*/ 	.byte	0x04, 0x1c
        /*005a*/ 	.short	(.L_17 - .L_16)


	//   ....[0]....
.L_16:
        /*005c*/ 	.word	0x00000030


	//   ....[1]....
        /*0060*/ 	.word	0x00000680


	//   ....[2]....
        /*0064*/ 	.word	0x00000940


	//   ....[3]....
        /*0068*/ 	.word	0x00000b00


	//   ....[4]....
        /*006c*/ 	.word	0x00000ce0


	//----- nvinfo : EIATTR_CBANK_PARAM_SIZE
	.align		4
.L_17:
        /*0070*/ 	.byte	0x03, 0x19
        /*0072*/ 	.short	0x001c


	//----- nvinfo : EIATTR_PARAM_CBANK
	.align		4
        /*0074*/ 	.byte	0x04, 0x0a
        /*0076*/ 	.short	(.L_19 - .L_18)
	.align		4
.L_18:
        /*0078*/ 	.word	index@(.nv.constant0._Z11vector_add2PfS_S_i)
        /*007c*/ 	.short	0x0380
        /*007e*/ 	.short	0x001c


	//----- nvinfo : EIATTR_SW_WAR
	.align		4
.L_19:
        /*0080*/ 	.byte	0x04, 0x36
        /*0082*/ 	.short	(.L_21 - .L_20)
.L_20:
        /*0084*/ 	.word	0x00000008
.L_21:


//--------------------- .nv.callgraph             --------------------------
	.section	.nv.callgraph,"",@"SHT_CUDA_CALLGRAPH"
	.align	4
	.sectionentsize	8
	.align		4
        /*0000*/ 	.word	0x00000000
	.align		4
        /*0004*/ 	.word	0xffffffff
	.align		4
        /*0008*/ 	.word	0x00000000
	.align		4
        /*000c*/ 	.word	0xfffffffe
	.align		4
        /*0010*/ 	.word	0x00000000
	.align		4
        /*0014*/ 	.word	0xfffffffd
	.align		4
        /*0018*/ 	.word	0x00000000
	.align		4
        /*001c*/ 	.word	0xfffffffc


//--------------------- .text._Z11vector_add2PfS_S_i --------------------------
	.section	.text._Z11vector_add2PfS_S_i,"ax",@progbits
	.align	128
        .global         _Z11vector_add2PfS_S_i
        .type           _Z11vector_add2PfS_S_i,@function
        .size           _Z11vector_add2PfS_S_i,(.L_x_6 - _Z11vector_add2PfS_S_i)
        .other          _Z11vector_add2PfS_S_i,@"STO_CUDA_ENTRY STV_DEFAULT"
_Z11vector_add2PfS_S_i:
.text._Z11vector_add2PfS_S_i:
[----:B------:R-:W-:Y:S08]  /*0000*/  LDC R1, c[0x0][0x37c] ;  /* 0x0000df00ff017b82 */ /* 0x000ff00000000800 */
[----:B------:R-:W0:Y:S02]  /*0010*/  LDC R2, c[0x0][0x398] ;  /* 0x0000e600ff027b82 */ /* 0x000e240000000800 */
[----:B0-----:R-:W-:-:S13]  /*0020*/  ISETP.GE.AND P0, PT, R2, 0x1, PT ;  /* 0x000000010200780c */ /* 0x001fda0003f06270 */
[----:B------:R-:W-:Y:S05]  /*0030*/  @!P0 EXIT ;  /* 0x000000000000894d */ /* 0x000fea0003800000 */
[C---:B------:R-:W-:Y:S01]  /*0040*/  ISETP.GE.U32.AND P1, PT, R2.reuse, 0x10, PT ;  /* 0x000000100200780c */ /* 0x040fe20003f26070 */
[----:B------:R-:W0:Y:S01]  /*0050*/  LDCU.64 UR10, c[0x0][0x358] ;  /* 0x00006b00ff0a77ac */ /* 0x000e220008000a00 */
[----:B------:R-:W-:Y:S01]  /*0060*/  LOP3.LUT R12, R2, 0xf, RZ, 0xc0, !PT ;  /* 0x0000000f020c7812 */ /* 0x000fe200078ec0ff */
[----:B------:R-:W-:-:S03]  /*0070*/  HFMA2 R0, -RZ, RZ, 0, 0 ;  /* 0x00000000ff007431 */ /* 0x000fc600000001ff */
[----:B------:R-:W-:-:S07]  /*0080*/  ISETP.NE.AND P0, PT, R12, RZ, PT ;  /* 0x000000ff0c00720c */ /* 0x000fce0003f05270 */
[----:B------:R-:W-:Y:S06]  /*0090*/  @!P1 BRA `(.L_x_0) ;  /* 0x0000000400789947 */ /* 0x000fec0003800000 */
[----:B------:R-:W1:Y:S01]  /*00a0*/  LDCU.128 UR12, c[0x0][0x380] ;  /* 0x00007000ff0c77ac */ /* 0x000e620008000c00 */
[----:B------:R-:W-:Y:S01]  /*00b0*/  LOP3.LUT R0, R2, 0x7ffffff0, RZ, 0xc0, !PT ;  /* 0x7ffffff002007812 */ /* 0x000fe200078ec0ff */
[----:B------:R-:W2:Y:S03]  /*00c0*/  LDCU.64 UR6, c[0x0][0x390] ;  /* 0x00007200ff0677ac */ /* 0x000ea60008000a00 */
[----:B------:R-:W-:Y:S01]  /*00d0*/  IADD3 R3, PT, PT, -R0, RZ, RZ ;  /* 0x000000ff00037210 */ /* 0x000fe20007ffe1ff */
[----:B-1----:R-:W-:Y:S02]  /*00e0*/  UIADD3 UR8, UP0, UPT, UR14, 0x20, URZ ;  /* 0x000000200e087890 */ /* 0x002fe4000ff1e0ff */
[----:B------:R-:W-:Y:S02]  /*00f0*/  UIADD3 UR4, UP2, UPT, UR12, 0x20, URZ ;  /* 0x000000200c047890 */ /* 0x000fe4000ff5e0ff */
[----:B--2---:R-:W-:-:S02]  /*0100*/  UIADD3 UR6, UP1, UPT, UR6, 0x20, URZ ;  /* 0x0000002006067890 */ /* 0x004fc4000ff3e0ff */
[----:B------:R-:W-:Y:S01]  /*0110*/  UIADD3.X UR9, UPT, UPT, URZ, UR15, URZ, UP0, !UPT ;  /* 0x0000000fff097290 */ /* 0x000fe200087fe4ff */
[----:B------:R-:W-:Y:S01]  /*0120*/  MOV R16, UR8 ;  /* 0x0000000800107c02 */ /* 0x000fe20008000f00 */
[----:B------:R-:W-:Y:S01]  /*0130*/  UIADD3.X UR5, UPT, UPT, URZ, UR13, URZ, UP2, !UPT ;  /* 0x0000000dff057290 */ /* 0x000fe200097fe4ff */
[----:B------:R-:W-:Y:S01]  /*0140*/  MOV R10, UR4 ;  /* 0x00000004000a7c02 */ /* 0x000fe20008000f00 */
[----:B------:R-:W-:Y:S01]  /*0150*/  UIADD3.X UR7, UPT, UPT, URZ, UR7, URZ, UP1, !UPT ;  /* 0x00000007ff077290 */ /* 0x000fe20008ffe4ff */
[----:B------:R-:W-:Y:S01]  /*0160*/  IMAD.U32 R11, RZ, RZ, UR6 ;  /* 0x00000006ff0b7e24 */ /* 0x000fe2000f8e00ff */
[----:B------:R-:W-:Y:S02]  /*0170*/  MOV R5, UR9 ;  /* 0x0000000900057c02 */ /* 0x000fe40008000f00 */
[----:B------:R-:W-:Y:S02]  /*0180*/  IMAD.U32 R13, RZ, RZ, UR5 ;  /* 0x00000005ff0d7e24 */ /* 0x000fe4000f8e00ff */
[----:B------:R-:W-:-:S07]  /*0190*/  MOV R14, UR7 ;  /* 0x00000007000e7c02 */ /* 0x000fce0008000f00 */
.L_x_1:
[----:B------:R-:W-:Y:S02]  /*01a0*/  MOV R4, R16 ;  /* 0x0000001000047202 */ /* 0x000fe40000000f00 */
[----:B------:R-:W-:Y:S02]  /*01b0*/  MOV R6, R11 ;  /* 0x0000000b00067202 */ /* 0x000fe40000000f00 */
[----:B------:R-:W-:Y:S01]  /*01c0*/  MOV R7, R14 ;  /* 0x0000000e00077202 */ /* 0x000fe20000000f00 */
[----:B0-2---:R-:W2:Y:S04]  /*01d0*/  LDG.E R8, desc[UR10][R4.64+-0x20] ;  /* 0xffffe00a04087981 */ /* 0x005ea8000c1e1900 */
[----:B------:R-:W2:Y:S02]  /*01e0*/  LDG.E R9, desc[UR10][R6.64+-0x20] ;  /* 0xffffe00a06097981 */ /* 0x000ea4000c1e1900 */
[----:B--2---:R-:W-:Y:S01]  /*01f0*/  FADD R11, R8, R9 ;  /* 0x00000009080b7221 */ /* 0x004fe20000000000 */
[----:B------:R-:W-:Y:S01]  /*0200*/  IMAD.MOV.U32 R8, RZ, RZ, R10 ;  /* 0x000000ffff087224 */ /* 0x000fe200078e000a */
[----:B------:R-:W-:-:S05]  /*0210*/  MOV R9, R13 ;  /* 0x0000000d00097202 */ /* 0x000fca0000000f00 */
[----:B------:R0:W-:Y:S04]  /*0220*/  STG.E desc[UR10][R8.64+-0x20], R11 ;  /* 0xffffe00b08007986 */ /* 0x0001e8000c10190a */
[----:B------:R-:W2:Y:S04]  /*0230*/  LDG.E R10, desc[UR10][R4.64+-0x1c] ;  /* 0xffffe40a040a7981 */ /* 0x000ea8000c1e1900 */
[----:B------:R-:W2:Y:S02]  /*0240*/  LDG.E R13, desc[UR10][R6.64+-0x1c] ;  /* 0xffffe40a060d7981 */ /* 0x000ea4000c1e1900 */
[----:B--2---:R-:W-:-:S05]  /*0250*/  FADD R13, R10, R13 ;  /* 0x0000000d0a0d7221 */ /* 0x004fca0000000000 */
[----:B------:R1:W-:Y:S04]  /*0260*/  STG.E desc[UR10][R8.64+-0x1c], R13 ;  /* 0xffffe40d08007986 */ /* 0x0003e8000c10190a */
[----:B------:R-:W2:Y:S04]  /*0270*/  LDG.E R10, desc[UR10][R4.64+-0x18] ;  /* 0xffffe80a040a7981 */ /* 0x000ea8000c1e1900 */
[----:B------:R-:W2:Y:S02]  /*0280*/  LDG.E R15, desc[UR10][R6.64+-0x18] ;  /* 0xffffe80a060f7981 */ /* 0x000ea4000c1e1900 */
[----:B--2---:R-:W-:-:S05]  /*0290*/  FADD R15, R10, R15 ;  /* 0x0000000f0a0f7221 */ /* 0x004fca0000000000 */
[----:B------:R2:W-:Y:S04]  /*02a0*/  STG.E desc[UR10][R8.64+-0x18], R15 ;  /* 0xffffe80f08007986 */ /* 0x0005e8000c10190a */
[----:B------:R-:W3:Y:S04]  /*02b0*/  LDG.E R10, desc[UR10][R4.64+-0x14] ;  /* 0xffffec0a040a7981 */ /* 0x000ee8000c1e1900 */
[----:B------:R-:W3:Y:S02]  /*02c0*/  LDG.E R17, desc[UR10][R6.64+-0x14] ;  /* 0xffffec0a06117981 */ /* 0x000ee4000c1e1900 */
[----:B---3--:R-:W-:-:S05]  /*02d0*/  FADD R17, R10, R17 ;  /* 0x000000110a117221 */ /* 0x008fca0000000000 */
[----:B------:R3:W-:Y:S04]  /*02e0*/  STG.E desc[UR10][R8.64+-0x14], R17 ;  /* 0xffffec1108007986 */ /* 0x0007e8000c10190a */
[----:B------:R-:W4:Y:S04]  /*02f0*/  LDG.E R10, desc[UR10][R4.64+-0x10] ;  /* 0xfffff00a040a7981 */ /* 0x000f28000c1e1900 */
[----:B0-----:R-:W4:Y:S02]  /*0300*/  LDG.E R11, desc[UR10][R6.64+-0x10] ;  /* 0xfffff00a060b7981 */ /* 0x001f24000c1e1900 */
[----:B----4-:R-:W-:-:S05]  /*0310*/  FADD R11, R10, R11 ;  /* 0x0000000b0a0b7221 */ /* 0x010fca0000000000 */
[----:B------:R0:W-:Y:S04]  /*0320*/  STG.E desc[UR10][R8.64+-0x10], R11 ;  /* 0xfffff00b08007986 */ /* 0x0001e8000c10190a */
[----:B------:R-:W4:Y:S04]  /*0330*/  LDG.E R10, desc[UR10][R4.64+-0xc] ;  /* 0xfffff40a040a7981 */ /* 0x000f28000c1e1900 */
[----:B-1----:R-:W4:Y:S02]  /*0340*/  LDG.E R13, desc[UR10][R6.64+-0xc] ;  /* 0xfffff40a060d7981 */ /* 0x002f24000c1e1900 */
[----:B----4-:R-:W-:-:S05]  /*0350*/  FADD R13, R10, R13 ;  /* 0x0000000d0a0d7221 */ /* 0x010fca0000000000 */
[----:B------:R1:W-:Y:S04]  /*0360*/  STG.E desc[UR10][R8.64+-0xc], R13 ;  /* 0xfffff40d08007986 */ /* 0x0003e8000c10190a */
[----:B------:R-:W4:Y:S04]  /*0370*/  LDG.E R10, desc[UR10][R4.64+-0x8] ;  /* 0xfffff80a040a7981 */ /* 0x000f28000c1e1900 */
[----:B--2---:R-:W4:Y:S02]  /*0380*/  LDG.E R15, desc[UR10][R6.64+-0x8] ;  /* 0xfffff80a060f7981 */ /* 0x004f24000c1e1900 */
[----:B----4-:R-:W-:-:S05]  /*0390*/  FADD R15, R10, R15 ;  /* 0x0000000f0a0f7221 */ /* 0x010fca0000000000 */
[----:B------:R2:W-:Y:S04]  /*03a0*/  STG.E desc[UR10][R8.64+-0x8], R15 ;  /* 0xfffff80f08007986 */ /* 0x0005e8000c10190a */
[----:B------:R-:W4:Y:S04]  /*03b0*/  LDG.E R10, desc[UR10][R4.64+-0x4] ;  /* 0xfffffc0a040a7981 */ /* 0x000f28000c1e1900 */
[----:B---3--:R-:W4:Y:S02]  /*03c0*/  LDG.E R17, desc[UR10][R6.64+-0x4] ;  /* 0xfffffc0a06117981 */ /* 0x008f24000c1e1900 */
[----:B----4-:R-:W-:-:S05]  /*03d0*/  FADD R17, R10, R17 ;  /* 0x000000110a117221 */ /* 0x010fca0000000000 */
        /* <DEDUP_REMOVED lines=26> */
[----:B--2---:R-:W4:Y:S01]  /*0580*/  LDG.E R15, desc[UR10][R6.64+0x18] ;  /* 0x0000180a060f7981 */ /* 0x004f22000c1e1900 */
[----:B------:R-:W-:Y:S01]  /*0590*/  IADD3 R3, PT, PT, R3, 0x10, RZ ;  /* 0x0000001003037810 */ /* 0x000fe20007ffe0ff */
[----:B----4-:R-:W-:-:S05]  /*05a0*/  FADD R15, R10, R15 ;  /* 0x0000000f0a0f7221 */ /* 0x010fca0000000000 */
[----:B------:R2:W-:Y:S04]  /*05b0*/  STG.E desc[UR10][R8.64+0x18], R15 ;  /* 0x0000180f08007986 */ /* 0x0005e8000c10190a */
[----:B------:R4:W5:Y:S04]  /*05c0*/  LDG.E R10, desc[UR10][R4.64+0x1c] ;  /* 0x00001c0a040a7981 */ /* 0x000968000c1e1900 */
[----:B---3--:R-:W5:Y:S01]  /*05d0*/  LDG.E R17, desc[UR10][R6.64+0x1c] ;  /* 0x00001c0a06117981 */ /* 0x008f62000c1e1900 */
[----:B------:R-:W-:Y:S02]  /*05e0*/  ISETP.NE.AND P1, PT, R3, RZ, PT ;  /* 0x000000ff0300720c */ /* 0x000fe40003f25270 */
[----:B0-----:R-:W-:-:S02]  /*05f0*/  IADD3 R11, P3, PT, R6, 0x40, RZ ;  /* 0x00000040060b7810 */ /* 0x001fc40007f7e0ff */
[----:B------:R-:W-:-:S03]  /*0600*/  IADD3 R16, P2, PT, R4, 0x40, RZ ;  /* 0x0000004004107810 */ /* 0x000fc60007f5e0ff */
[----:B------:R-:W-:Y:S01]  /*0610*/  IMAD.X R14, RZ, RZ, R7, P3 ;  /* 0x000000ffff0e7224 */ /* 0x000fe200018e0607 */
[----:B----4-:R-:W-:Y:S01]  /*0620*/  IADD3.X R5, PT, PT, RZ, R5, RZ, P2, !PT ;  /* 0x00000005ff057210 */ /* 0x010fe200017fe4ff */
[----:B-----5:R-:W-:Y:S01]  /*0630*/  FADD R17, R10, R17 ;  /* 0x000000110a117221 */ /* 0x020fe20000000000 */
[----:B------:R-:W-:-:S04]  /*0640*/  IADD3 R10, P4, PT, R8, 0x40, RZ ;  /* 0x00000040080a7810 */ /* 0x000fc80007f9e0ff */
[----:B------:R2:W-:Y:S01]  /*0650*/  STG.E desc[UR10][R8.64+0x1c], R17 ;  /* 0x00001c1108007986 */ /* 0x0005e2000c10190a */
[----:B-1----:R-:W-:Y:S01]  /*0660*/  IADD3.X R13, PT, PT, RZ, R9, RZ, P4, !PT ;  /* 0x00000009ff0d7210 */ /* 0x002fe200027fe4ff */
[----:B------:R-:W-:Y:S07]  /*0670*/  @P1 BRA `(.L_x_1) ;  /* 0xfffffff800c81947 */ /* 0x000fee000383ffff */
.L_x_0:
[----:B0-----:R-:W-:Y:S05]  /*0680*/  @!P0 EXIT ;  /* 0x000000000000894d */ /* 0x001fea0003800000 */
[----:B------:R-:W-:Y:S02]  /*0690*/  ISETP.GE.U32.AND P0, PT, R12, 0x8, PT ;  /* 0x000000080c00780c */ /* 0x000fe40003f06070 */
[----:B------:R-:W-:-:S04]  /*06a0*/  LOP3.LUT R14, R2, 0x7, RZ, 0xc0, !PT ;  /* 0x00000007020e7812 */ /* 0x000fc800078ec0ff */
[----:B------:R-:W-:-:S07]  /*06b0*/  ISETP.NE.AND P1, PT, R14, RZ, PT ;  /* 0x000000ff0e00720c */ /* 0x000fce0003f25270 */
[----:B------:R-:W-:Y:S06]  /*06c0*/  @!P0 BRA `(.L_x_2) ;  /* 0x00000000009c8947 */ /* 0x000fec0003800000 */
[----:B------:R-:W0:Y:S08]  /*06d0*/  LDC.64 R4, c[0x0][0x388] ;  /* 0x0000e200ff047b82 */ /* 0x000e300000000a00 */
[----:B------:R-:W1:Y:S08]  /*06e0*/  LDC.64 R6, c[0x0][0x390] ;  /* 0x0000e400ff067b82 */ /* 0x000e700000000a00 */
[----:B--2---:R-:W2:Y:S01]  /*06f0*/  LDC.64 R8, c[0x0][0x380] ;  /* 0x0000e000ff087b82 */ /* 0x004ea20000000a00 */
[----:B0-----:R-:W-:-:S05]  /*0700*/  IMAD.WIDE.U32 R4, R0, 0x4, R4 ;  /* 0x0000000400047825 */ /* 0x001fca00078e0004 */
[----:B------:R-:W3:Y:S01]  /*0710*/  LDG.E R3, desc[UR10][R4.64] ;  /* 0x0000000a04037981 */ /* 0x000ee2000c1e1900 */
[----:B-1----:R-:W-:-:S05]  /*0720*/  IMAD.WIDE.U32 R6, R0, 0x4, R6 ;  /* 0x0000000400067825 */ /* 0x002fca00078e0006 */
[----:B------:R-:W3:Y:S01]  /*0730*/  LDG.E R10, desc[UR10][R6.64] ;  /* 0x0000000a060a7981 */ /* 0x000ee2000c1e1900 */
[----:B--2---:R-:W-:-:S04]  /*0740*/  IMAD.WIDE.U32 R8, R0, 0x4, R8 ;  /* 0x0000000400087825 */ /* 0x004fc800078e0008 */
[----:B---3--:R-:W-:-:S05]  /*0750*/  FADD R3, R3, R10 ;  /* 0x0000000a03037221 */ /* 0x008fca0000000000 */
        /* <DEDUP_REMOVED lines=13> */
[----:B0-----:R-:W4:Y:S04]  /*0830*/  LDG.E R3, desc[UR10][R4.64+0x10] ;  /* 0x0000100a04037981 */ /* 0x001f28000c1e1900 */
[----:B------:R-:W4:Y:S02]  /*0840*/  LDG.E R10, desc[UR10][R6.64+0x10] ;  /* 0x0000100a060a7981 */ /* 0x000f24000c1e1900 */
        /* <DEDUP_REMOVED lines=10> */
[----:B------:R-:W2:Y:S04]  /*08f0*/  LDG.E R10, desc[UR10][R4.64+0x1c] ;  /* 0x00001c0a040a7981 */ /* 0x000ea8000c1e1900 */
[----:B---3--:R-:W2:Y:S01]  /*0900*/  LDG.E R15, desc[UR10][R6.64+0x1c] ;  /* 0x00001c0a060f7981 */ /* 0x008ea2000c1e1900 */
[----:B------:R-:W-:Y:S01]  /*0910*/  IADD3 R0, PT, PT, R0, 0x8, RZ ;  /* 0x0000000800007810 */ /* 0x000fe20007ffe0ff */
[----:B--2---:R-:W-:-:S05]  /*0920*/  FADD R15, R10, R15 ;  /* 0x0000000f0a0f7221 */ /* 0x004fca0000000000 */
[----:B------:R0:W-:Y:S02]  /*0930*/  STG.E desc[UR10][R8.64+0x1c], R15 ;  /* 0x00001c0f08007986 */ /* 0x0001e4000c10190a */
.L_x_2:
[----:B------:R-:W-:Y:S05]  /*0940*/  @!P1 EXIT ;  /* 0x000000000000994d */ /* 0x000fea0003800000 */
[----:B------:R-:W-:Y:S02]  /*0950*/  ISETP.GE.U32.AND P0, PT, R14, 0x4, PT ;  /* 0x000000040e00780c */ /* 0x000fe40003f06070 */
[----:B------:R-:W-:-:S04]  /*0960*/  LOP3.LUT R2, R2, 0x3, RZ, 0xc0, !PT ;  /* 0x0000000302027812 */ /* 0x000fc800078ec0ff */
[----:B------:R-:W-:-:S07]  /*0970*/  ISETP.NE.AND P1, PT, R2, RZ, PT ;  /* 0x000000ff0200720c */ /* 0x000fce0003f25270 */
[----:B------:R-:W-:Y:S06]  /*0980*/  @!P0 BRA `(.L_x_3) ;  /* 0x00000000005c8947 */ /* 0x000fec0003800000 */
[----:B------:R-:W1:Y:S08]  /*0990*/  LDC.64 R4, c[0x0][0x388] ;  /* 0x0000e200ff047b82 */ /* 0x000e700000000a00 */
[----:B------:R-:W3:Y:S08]  /*09a0*/  LDC.64 R6, c[0x0][0x390] ;  /* 0x0000e400ff067b82 */ /* 0x000ef00000000a00 */
[----:B0-2---:R-:W0:Y:S01]  /*09b0*/  LDC.64 R8, c[0x0][0x380] ;  /* 0x0000e000ff087b82 */ /* 0x005e220000000a00 */
[----:B-1----:R-:W-:-:S05]  /*09c0*/  IMAD.WIDE.U32 R4, R0, 0x4, R4 ;  /* 0x0000000400047825 */ /* 0x002fca00078e0004 */
[----:B------:R-:W2:Y:S01]  /*09d0*/  LDG.E R3, desc[UR10][R4.64] ;  /* 0x0000000a04037981 */ /* 0x000ea2000c1e1900 */
[----:B---3--:R-:W-:-:S05]  /*09e0*/  IMAD.WIDE.U32 R6, R0, 0x4, R6 ;  /* 0x0000000400067825 */ /* 0x008fca00078e0006 */
[----:B------:R-:W2:Y:S01]  /*09f0*/  LDG.E R10, desc[UR10][R6.64] ;  /* 0x0000000a060a7981 */ /* 0x000ea2000c1e1900 */
[----:B0-----:R-:W-:-:S04]  /*0a00*/  IMAD.WIDE.U32 R8, R0, 0x4, R8 ;  /* 0x0000000400087825 */ /* 0x001fc800078e0008 */
[----:B--2---:R-:W-:-:S05]  /*0a10*/  FADD R3, R3, R10 ;  /* 0x0000000a03037221 */ /* 0x004fca0000000000 */
        /* <DEDUP_REMOVED lines=9> */
[----:B------:R-:W2:Y:S04]  /*0ab0*/  LDG.E R10, desc[UR10][R4.64+0xc] ;  /* 0x00000c0a040a7981 */ /* 0x000ea8000c1e1900 */
[----:B------:R-:W2:Y:S01]  /*0ac0*/  LDG.E R15, desc[UR10][R6.64+0xc] ;  /* 0x00000c0a060f7981 */ /* 0x000ea2000c1e1900 */
[----:B------:R-:W-:Y:S01]  /*0ad0*/  IADD3 R0, PT, PT, R0, 0x4, RZ ;  /* 0x0000000400007810 */ /* 0x000fe20007ffe0ff */
[----:B--2---:R-:W-:-:S05]  /*0ae0*/  FADD R15, R10, R15 ;  /* 0x0000000f0a0f7221 */ /* 0x004fca0000000000 */
[----:B------:R1:W-:Y:S02]  /*0af0*/  STG.E desc[UR10][R8.64+0xc], R15 ;  /* 0x00000c0f08007986 */ /* 0x0003e4000c10190a */
.L_x_3:
[----:B------:R-:W-:Y:S05]  /*0b00*/  @!P1 EXIT ;  /* 0x000000000000994d */ /* 0x000fea0003800000 */
[----:B------:R-:W3:Y:S08]  /*0b10*/  LDC.64 R4, c[0x0][0x380] ;  /* 0x0000e000ff047b82 */ /* 0x000ef00000000a00 */
[----:B------:R-:W4:Y:S08]  /*0b20*/  LDC.64 R6, c[0x0][0x390] ;  /* 0x0000e400ff067b82 */ /* 0x000f300000000a00 */
[----:B012---:R-:W0:Y:S01]  /*0b30*/  LDC.64 R8, c[0x0][0x388] ;  /* 0x0000e200ff087b82 */ /* 0x007e220000000a00 */
[----:B---3--:R-:W-:-:S04]  /*0b40*/  IMAD.WIDE.U32 R4, R0, 0x4, R4 ;  /* 0x0000000400047825 */ /* 0x008fc800078e0004 */
[----:B------:R-:W-:Y:S01]  /*0b50*/  IMAD.MOV.U32 R10, RZ, RZ, R4 ;  /* 0x000000ffff0a7224 */ /* 0x000fe200078e0004 */
[----:B------:R-:W-:Y:S01]  /*0b60*/  MOV R13, R5 ;  /* 0x00000005000d7202 */ /* 0x000fe20000000f00 */
[----:B----4-:R-:W-:-:S05]  /*0b70*/  IMAD.WIDE.U32 R6, R0, 0x4, R6 ;  /* 0x0000000400067825 */ /* 0x010fca00078e0006 */
[----:B------:R-:W-:Y:S01]  /*0b80*/  MOV R11, R7 ;  /* 0x00000007000b7202 */ /* 0x000fe20000000f00 */
[----:B0-----:R-:W-:Y:S01]  /*0b90*/  IMAD.WIDE.U32 R8, R0, 0x4, R8 ;  /* 0x0000000400087825 */ /* 0x001fe200078e0008 */
[----:B------:R-:W-:-:S07]  /*0ba0*/  IADD3 R0, PT, PT, -R2, RZ, RZ ;  /* 0x000000ff02007210 */ /* 0x000fce0007ffe1ff */
.L_x_4:
[----:B0-----:R-:W-:Y:S01]  /*0bb0*/  IMAD.MOV.U32 R2, RZ, RZ, R8 ;  /* 0x000000ffff027224 */ /* 0x001fe200078e0008 */
[----:B------:R-:W-:Y:S02]  /*0bc0*/  MOV R5, R11 ;  /* 0x0000000b00057202 */ /* 0x000fe40000000f00 */
[----:B------:R-:W-:Y:S02]  /*0bd0*/  MOV R3, R9 ;  /* 0x0000000900037202 */ /* 0x000fe40000000f00 */
[----:B------:R-:W-:-:S03]  /*0be0*/  MOV R4, R6 ;  /* 0x0000000600047202 */ /* 0x000fc60000000f00 */
[----:B------:R0:W2:Y:S04]  /*0bf0*/  LDG.E R2, desc[UR10][R2.64] ;  /* 0x0000000a02027981 */ /* 0x0000a8000c1e1900 */
[----:B------:R-:W2:Y:S01]  /*0c00*/  LDG.E R5, desc[UR10][R4.64] ;  /* 0x0000000a04057981 */ /* 0x000ea2000c1e1900 */
[----:B------:R-:W-:Y:S02]  /*0c10*/  IADD3 R0, PT, PT, R0, 0x1, RZ ;  /* 0x0000000100007810 */ /* 0x000fe40007ffe0ff */
[----:B------:R-:W-:Y:S02]  /*0c20*/  IADD3 R6, P2, PT, R6, 0x4, RZ ;  /* 0x0000000406067810 */ /* 0x000fe40007f5e0ff */
[----:B------:R-:W-:Y:S01]  /*0c30*/  ISETP.NE.AND P0, PT, R0, RZ, PT ;  /* 0x000000ff0000720c */ /* 0x000fe20003f05270 */
[----:B0-----:R-:W-:Y:S01]  /*0c40*/  IMAD.MOV.U32 R3, RZ, RZ, R13 ;  /* 0x000000ffff037224 */ /* 0x001fe200078e000d */
[----:B------:R-:W-:-:S02]  /*0c50*/  IADD3 R8, P3, PT, R8, 0x4, RZ ;  /* 0x0000000408087810 */ /* 0x000fc40007f7e0ff */
[----:B------:R-:W-:Y:S02]  /*0c60*/  IADD3.X R11, PT, PT, RZ, R11, RZ, P2, !PT ;  /* 0x0000000bff0b7210 */ /* 0x000fe400017fe4ff */
[----:B------:R-:W-:Y:S01]  /*0c70*/  IADD3.X R9, PT, PT, RZ, R9, RZ, P3, !PT ;  /* 0x00000009ff097210 */ /* 0x000fe20001ffe4ff */
[----:B--2---:R-:W-:Y:S01]  /*0c80*/  FADD R7, R2, R5 ;  /* 0x0000000502077221 */ /* 0x004fe20000000000 */
[----:B------:R-:W-:Y:S02]  /*0c90*/  MOV R2, R10 ;  /* 0x0000000a00027202 */ /* 0x000fe40000000f00 */
[----:B------:R-:W-:-:S03]  /*0ca0*/  IADD3 R10, P1, PT, R10, 0x4, RZ ;  /* 0x000000040a0a7810 */ /* 0x000fc60007f3e0ff */
[----:B------:R0:W-:Y:S01]  /*0cb0*/  STG.E desc[UR10][R2.64], R7 ;  /* 0x0000000702007986 */ /* 0x0001e2000c10190a */
[----:B------:R-:W-:Y:S01]  /*0cc0*/  IADD3.X R13, PT, PT, RZ, R13, RZ, P1, !PT ;  /* 0x0000000dff0d7210 */ /* 0x000fe20000ffe4ff */
[----:B------:R-:W-:Y:S08]  /*0cd0*/  @P0 BRA `(.L_x_4) ;  /* 0xfffffffc00b40947 */ /* 0x000ff0000383ffff */
[----:B------:R-:W-:Y:S05]  /*0ce0*/  EXIT ;  /* 0x000000000000794d */ /* 0x000fea0003800000 */
.L_x_5:
[----:B------:R-:W-:-:S00]  /*0cf0*/  BRA `(.L_x_5) ;  /* 0xfffffffc00fc7947 */ /* 0x000fc0000383ffff */
[----:B------:R-:W-:-:S00]  /*0d00*/  NOP ;  /* 0x0000000000007918 */ /* 0x000fc00000000000 */
[----:B------:R-:W-:-:S00]  /*0d10*/  NOP ;  /* 0x0000000000007918 */ /* 0x000fc00000000000 */
[----:B------:R-:W-:-:S00]  /*0d20*/  NOP ;  /* 0x0000000000007918 */ /* 0x000fc00000000000 */
[----:B------:R-:W-:-:S00]  /*0d30*/  NOP ;  /* 0x0000000000007918 */ /* 0x000fc00000000000 */
[----:B------:R-:W-:-:S00]  /*0d40*/  NOP ;  /* 0x0000000000007918 */ /* 0x000fc00000000000 */
[----:B------:R-:W-:-:S00]  /*0d50*/  NOP ;  /* 0x0000000000007918 */ /* 0x000fc00000000000 */
[----:B------:R-:W-:-:S00]  /*0d60*/  NOP ;  /* 0x0000000000007918 */ /* 0x000fc00000000000 */
[----:B------:R-:W-:-:S00]  /*0d70*/  NOP ;  /* 0x0000000000007918 */ /* 0x000fc00000000000 */
.L_x_6:


//--------------------- .nv.shared.reserved.0     --------------------------
	.section	.nv.shared.reserved.0,"aw",@nobits
	.weak		__nv_reservedSMEM_offset_0_alias
	.size		__nv_reservedSMEM_offset_0_alias, 0, 64
	.other		__nv_reservedSMEM_offset_0_alias,@"STO_CUDA_RESERVED_SHARED STV_DEFAULT"
__nv_reservedSMEM_offset_0_alias:
	.zero		0
	.zero		64


//--------------------- .nv.constant0._Z11vector_add2PfS_S_i --------------------------
	.section	.nv.constant0._Z11vector_add2PfS_S_i,"a",@progbits
	.sectionflags	@""
	.align	4
.nv.constant0._Z11vector_add2PfS_S_i:
	.zero		924


//--------------------- SYMBOLS --------------------------

	.type		.nv.reservedSmem.offset0,@object
	.size		.nv.reservedSmem.offset0,0x4
